	.headerflags	@"EF_CUDA_TEXMODE_UNIFIED EF_CUDA_64BIT_ADDRESS EF_CUDA_ACCELERATORS EF_CUDA_SM90 EF_CUDA_VIRTUAL_SM(EF_CUDA_SM90)"
	.elftype	@"ET_EXEC"


//--------------------- .nv.info                  --------------------------
	.section	.nv.info,"",@"SHT_CUDA_INFO"
	.align	4


	//----- nvinfo : EIATTR_REGCOUNT
	.align		4
        /*0000*/ 	.byte	0x04, 0x2f
        /*0002*/ 	.short	(.L_1 - .L_0)
	.align		4
.L_0:
        /*0004*/ 	.word	index@(triton_poi_fused_convolution_leaky_relu_57)
        /*0008*/ 	.word	0x00000010


	//----- nvinfo : EIATTR_MIN_STACK_SIZE
	.align		4
.L_1:
        /*000c*/ 	.byte	0x04, 0x12
        /*000e*/ 	.short	(.L_3 - .L_2)
	.align		4
.L_2:
        /*0010*/ 	.word	index@(triton_poi_fused_convolution_leaky_relu_57)
        /*0014*/ 	.word	0x00000000


	//----- nvinfo : EIATTR_FRAME_SIZE
	.align		4
.L_3:
        /*0018*/ 	.byte	0x04, 0x11
        /*001a*/ 	.short	(.L_5 - .L_4)
	.align		4
.L_4:
        /*001c*/ 	.word	index@(triton_poi_fused_convolution_leaky_relu_57)
        /*0020*/ 	.word	0x00000000


	//----- nvinfo : EIATTR_MIN_STACK_SIZE
	.align		4
.L_5:
        /*0024*/ 	.byte	0x04, 0x12
        /*0026*/ 	.short	(.L_7 - .L_6)
	.align		4
.L_6:
        /*0028*/ 	.word	index@(triton_poi_fused_convolution_leaky_relu_57)
        /*002c*/ 	.word	0x00000000
.L_7:


//--------------------- .nv.info.triton_poi_fused_convolution_leaky_relu_57 --------------------------
	.section	.nv.info.triton_poi_fused_convolution_leaky_relu_57,"",@"SHT_CUDA_INFO"
	.sectionflags	@""
	.align	4


	//----- nvinfo : EIATTR_CUDA_API_VERSION
	.align		4
        /*0000*/ 	.byte	0x04, 0x37
        /*0002*/ 	.short	(.L_9 - .L_8)
.L_8:
        /*0004*/ 	.word	0x0000007c


	//----- nvinfo : EIATTR_KPARAM_INFO
	.align		4
.L_9:
        /*0008*/ 	.byte	0x04, 0x17
        /*000a*/ 	.short	(.L_11 - .L_10)
.L_10:
        /*000c*/ 	.word	0x00000000
        /*0010*/ 	.short	0x0002
        /*0012*/ 	.short	0x0010
        /*0014*/ 	.byte	0x00, 0xf0, 0x11, 0x00


	//----- nvinfo : EIATTR_KPARAM_INFO
	.align		4
.L_11:
        /*0018*/ 	.byte	0x04, 0x17
        /*001a*/ 	.short	(.L_13 - .L_12)
.L_12:
        /*001c*/ 	.word	0x00000000
        /*0020*/ 	.short	0x0001
        /*0022*/ 	.short	0x0008
        /*0024*/ 	.byte	0x00, 0xf4, 0x21, 0x00


	//----- nvinfo : EIATTR_KPARAM_INFO
	.align		4
.L_13:
        /*0028*/ 	.byte	0x04, 0x17
        /*002a*/ 	.short	(.L_15 - .L_14)
.L_14:
        /*002c*/ 	.word	0x00000000
        /*0030*/ 	.short	0x0000
        /*0032*/ 	.short	0x0000
        /*0034*/ 	.byte	0x00, 0xf4, 0x21, 0x00


	//----- nvinfo : EIATTR_SPARSE_MMA_MASK
	.align		4
.L_15:
        /*0038*/ 	.byte	0x03, 0x50
        /*003a*/ 	.short	0x0000


	//----- nvinfo : EIATTR_MAXREG_COUNT
	.align		4
        /*003c*/ 	.byte	0x03, 0x1b
        /*003e*/ 	.short	0x00ff


	//----- nvinfo : EIATTR_EXIT_INSTR_OFFSETS
	.align		4
        /*0040*/ 	.byte	0x04, 0x1c
        /*0042*/ 	.short	(.L_17 - .L_16)


	//   ....[0]....
.L_16:
        /*0044*/ 	.word	0x000002a0


	//   ....[1]....
        /*0048*/ 	.word	0x000002c0


	//----- nvinfo : EIATTR_REQNTID
	.align		4
.L_17:
        /*004c*/ 	.byte	0x04, 0x10
        /*004e*/ 	.short	(.L_19 - .L_18)
.L_18:
        /*0050*/ 	.word	0x00000080
        /*0054*/ 	.word	0x00000001
        /*0058*/ 	.word	0x00000001


	//----- nvinfo : EIATTR_CBANK_PARAM_SIZE
	.align		4
.L_19:
        /*005c*/ 	.byte	0x03, 0x19
        /*005e*/ 	.short	0x0014


	//----- nvinfo : EIATTR_PARAM_CBANK
	.align		4
        /*0060*/ 	.byte	0x04, 0x0a
        /*0062*/ 	.short	(.L_21 - .L_20)
	.align		4
.L_20:
        /*0064*/ 	.word	index@(.nv.constant0.triton_poi_fused_convolution_leaky_relu_57)
        /*0068*/ 	.short	0x0210
        /*006a*/ 	.short	0x0014


	//----- nvinfo : EIATTR_SW_WAR
	.align		4
.L_21:
        /*006c*/ 	.byte	0x04, 0x36
        /*006e*/ 	.short	(.L_23 - .L_22)
.L_22:
        /*0070*/ 	.word	0x00000008
.L_23:


//--------------------- .nv.callgraph             --------------------------
	.section	.nv.callgraph,"",@"SHT_CUDA_CALLGRAPH"
	.align	4
	.sectionentsize	8
	.align		4
        /*0000*/ 	.word	0x00000000
	.align		4
        /*0004*/ 	.word	0xffffffff
	.align		4
        /*0008*/ 	.word	0x00000000
	.align		4
        /*000c*/ 	.word	0xfffffffe
	.align		4
        /*0010*/ 	.word	0x00000000
	.align		4
        /*0014*/ 	.word	0xfffffffd
	.align		4
        /*0018*/ 	.word	0x00000000
	.align		4
        /*001c*/ 	.word	0xfffffffc


//--------------------- .text.triton_poi_fused_convolution_leaky_relu_57 --------------------------
	.section	.text.triton_poi_fused_convolution_leaky_relu_57,"ax",@progbits
	.align	128
        .global         triton_poi_fused_convolution_leaky_relu_57
        .type           triton_poi_fused_convolution_leaky_relu_57,@function
        .size           triton_poi_fused_convolution_leaky_relu_57,(.L_x_1 - triton_poi_fused_convolution_leaky_relu_57)
        .other          triton_poi_fused_convolution_leaky_relu_57,@"STO_CUDA_ENTRY STV_DEFAULT"
triton_poi_fused_convolution_leaky_relu_57:
.text.triton_poi_fused_convolution_leaky_relu_57:
[----:B------:R-:W0:Y:S02]  /*0000*/  LDC R1, c[0x0][0x28] ;  /* 0x00000a00ff017b82 */ /* 0x000e240000000800 */
[----:B------:R-:W1:Y:S01]  /*0010*/  S2R R0, SR_TID.X ;  /* 0x0000000000007919 */ /* 0x000e620000002100 */
[----:B------:R-:W-:Y:S01]  /*0020*/  HFMA2.MMA R2, -RZ, RZ, 0, 0 ;  /* 0x00000000ff027435 */ /* 0x000fe200000001ff */
[----:B------:R-:W-:Y:S01]  /*0030*/  IMAD.MOV.U32 R4, RZ, RZ, RZ ;  /* 0x000000ffff047224 */ /* 0x000fe200078e00ff */
[----:B------:R-:W-:Y:S01]  /*0040*/  ULDC.64 UR4, c[0x0][0x208] ;  /* 0x0000820000047ab9 */ /* 0x000fe20000000a00 */
[----:B------:R-:W2:Y:S01]  /*0050*/  S2R R3, SR_CTAID.X ;  /* 0x0000000000037919 */ /* 0x000ea20000002500 */
[----:B-1----:R-:W-:-:S05]  /*0060*/  IMAD.SHL.U32 R0, R0, 0x2, RZ ;  /* 0x0000000200007824 */ /* 0x002fca00078e00ff */
[----:B------:R-:W-:-:S05]  /*0070*/  LOP3.LUT R0, R0, 0xfe, RZ, 0xc0, !PT ;  /* 0x000000fe00007812 */ /* 0x000fca00078ec0ff */
[----:B--2---:R-:W-:-:S04]  /*0080*/  IMAD R3, R3, 0x100, R0 ;  /* 0x0000010003037824 */ /* 0x004fc800078e0200 */
[C---:B------:R-:W-:Y:S01]  /*0090*/  IMAD.HI R0, R3.reuse, -0x22983759, R2 ;  /* 0xdd67c8a703007827 */ /* 0x040fe200078e0202 */
[----:B------:R-:W-:-:S03]  /*00a0*/  ISETP.GE.AND P2, PT, R3, 0x4a00, PT ;  /* 0x00004a000300780c */ /* 0x000fc60003f46270 */
[----:B------:R-:W-:Y:S01]  /*00b0*/  VIADD R5, R3, 0x1 ;  /* 0x0000000103057836 */ /* 0x000fe20000000000 */
[----:B------:R-:W-:-:S03]  /*00c0*/  SHF.R.U32.HI R7, RZ, 0x1f, R0 ;  /* 0x0000001fff077819 */ /* 0x000fc60000011600 */
[----:B------:R-:W-:Y:S01]  /*00d0*/  IMAD.HI R2, R5, -0x22983759, R4 ;  /* 0xdd67c8a705027827 */ /* 0x000fe200078e0204 */
[----:B------:R-:W-:Y:S01]  /*00e0*/  LEA.HI.SX32 R0, R0, R7, 0x1b ;  /* 0x0000000700007211 */ /* 0x000fe200078fdaff */
[----:B------:R-:W1:Y:S03]  /*00f0*/  LDC.64 R4, c[0x0][0x218] ;  /* 0x00008600ff047b82 */ /* 0x000e660000000a00 */
[----:B------:R-:W-:Y:S02]  /*0100*/  SHF.R.U32.HI R9, RZ, 0x1f, R2 ;  /* 0x0000001fff097819 */ /* 0x000fe40000011602 */
[----:B------:R-:W-:Y:S02]  /*0110*/  SHF.R.S32.HI R11, RZ, 0x1f, R0 ;  /* 0x0000001fff0b7819 */ /* 0x000fe40000011400 */
[----:B------:R-:W-:Y:S01]  /*0120*/  LEA.HI.SX32 R9, R2, R9, 0x1b ;  /* 0x0000000902097211 */ /* 0x000fe200078fdaff */
[----:B------:R-:W2:Y:S01]  /*0130*/  LDC.64 R6, c[0x0][0x210] ;  /* 0x00008400ff067b82 */ /* 0x000ea20000000a00 */
[----:B------:R-:W-:-:S02]  /*0140*/  LEA.HI R11, R11, R0, RZ, 0x7 ;  /* 0x000000000b0b7211 */ /* 0x000fc400078f38ff */
[----:B------:R-:W-:Y:S02]  /*0150*/  SHF.R.S32.HI R2, RZ, 0x1f, R9 ;  /* 0x0000001fff027819 */ /* 0x000fe40000011409 */
[----:B------:R-:W-:Y:S02]  /*0160*/  LOP3.LUT R11, R11, 0xffffff80, RZ, 0xc0, !PT ;  /* 0xffffff800b0b7812 */ /* 0x000fe400078ec0ff */
[----:B------:R-:W-:-:S03]  /*0170*/  LEA.HI R2, R2, R9, RZ, 0x7 ;  /* 0x0000000902027211 */ /* 0x000fc600078f38ff */
[----:B------:R-:W-:Y:S01]  /*0180*/  IMAD.IADD R11, R0, 0x1, -R11 ;  /* 0x00000001000b7824 */ /* 0x000fe200078e0a0b */
[----:B------:R-:W-:Y:S02]  /*0190*/  LOP3.LUT R2, R2, 0xffffff80, RZ, 0xc0, !PT ;  /* 0xffffff8002027812 */ /* 0x000fe400078ec0ff */
[----:B------:R-:W-:Y:S02]  /*01a0*/  MOV R0, RZ ;  /* 0x000000ff00007202 */ /* 0x000fe40000000f00 */
[----:B------:R-:W-:Y:S01]  /*01b0*/  IADD3 R13, R9, -R2, RZ ;  /* 0x80000002090d7210 */ /* 0x000fe20007ffe0ff */
[----:B-1----:R-:W-:-:S04]  /*01c0*/  IMAD.WIDE R8, R11, 0x4, R4 ;  /* 0x000000040b087825 */ /* 0x002fc800078e0204 */
[----:B------:R-:W-:Y:S02]  /*01d0*/  IMAD.MOV.U32 R11, RZ, RZ, RZ ;  /* 0x000000ffff0b7224 */ /* 0x000fe400078e00ff */
[----:B------:R-:W-:-:S04]  /*01e0*/  IMAD.WIDE R4, R13, 0x4, R4 ;  /* 0x000000040d047825 */ /* 0x000fc800078e0204 */
[----:B--2---:R-:W-:Y:S01]  /*01f0*/  IMAD.WIDE R6, R3, 0x4, R6 ;  /* 0x0000000403067825 */ /* 0x004fe200078e0206 */
[----:B------:R-:W-:Y:S01]  /*0200*/  CS2R R2, SRZ ;  /* 0x0000000000027805 */ /* 0x000fe2000001ff00 */
[----:B------:R-:W2:Y:S04]  /*0210*/  @!P2 LDG.E.EL R11, desc[UR4][R8.64] ;  /* 0x00000004080ba981 */ /* 0x000ea8000c2e1900 */
[----:B------:R-:W3:Y:S04]  /*0220*/  @!P2 LDG.E.EL R0, desc[UR4][R4.64] ;  /* 0x000000040400a981 */ /* 0x000ee8000c2e1900 */
[----:B------:R-:W2:Y:S02]  /*0230*/  @!P2 LDG.E.64 R2, desc[UR4][R6.64] ;  /* 0x000000040602a981 */ /* 0x000ea4000c1e1b00 */
[----:B--2---:R-:W-:-:S02]  /*0240*/  FSETP.GT.AND P0, PT, R2, -R11, PT ;  /* 0x8000000b0200720b */ /* 0x004fc40003f04000 */
[----:B---3--:R-:W-:Y:S01]  /*0250*/  FSETP.GT.AND P1, PT, R3, -R0, PT ;  /* 0x800000000300720b */ /* 0x008fe20003f24000 */
[----:B------:R-:W-:Y:S01]  /*0260*/  FADD R2, R11, R2 ;  /* 0x000000020b027221 */ /* 0x000fe20000000000 */
[----:B------:R-:W-:-:S09]  /*0270*/  FADD R3, R0, R3 ;  /* 0x0000000300037221 */ /* 0x000fd20000000000 */
[----:B------:R-:W-:Y:S02]  /*0280*/  @!P0 FMUL R2, R2, 0.10000000149011611938 ;  /* 0x3dcccccd02028820 */ /* 0x000fe40000400000 */
[----:B------:R-:W-:Y:S01]  /*0290*/  @!P1 FMUL R3, R3, 0.10000000149011611938 ;  /* 0x3dcccccd03039820 */ /* 0x000fe20000400000 */
[----:B------:R-:W-:Y:S06]  /*02a0*/  @P2 EXIT ;  /* 0x000000000000294d */ /* 0x000fec0003800000 */
[----:B------:R-:W-:Y:S01]  /*02b0*/  STG.E.64 desc[UR4][R6.64], R2 ;  /* 0x0000000206007986 */ /* 0x000fe2000c101b04 */
[----:B------:R-:W-:Y:S05]  /*02c0*/  EXIT ;  /* 0x000000000000794d */ /* 0x000fea0003800000 */
.L_x_0:
[----:B------:R-:W-:-:S00]  /*02d0*/  BRA `(.L_x_0) ;  /* 0xfffffffc00fc7947 */ /* 0x000fc0000383ffff */
[----:B------:R-:W-:-:S00]  /*02e0*/  NOP ;  /* 0x0000000000007918 */ /* 0x000fc00000000000 */
        /* <DEDUP_REMOVED lines=9> */
.L_x_1:


//--------------------- .nv.constant0.triton_poi_fused_convolution_leaky_relu_57 --------------------------
	.section	.nv.constant0.triton_poi_fused_convolution_leaky_relu_57,"a",@progbits
	.sectionflags	@""
	.align	4
.nv.constant0.triton_poi_fused_convolution_leaky_relu_57:
	.zero		548
